//
// Generated by NVIDIA NVVM Compiler
//
// Compiler Build ID: CL-36424714
// Cuda compilation tools, release 13.0, V13.0.88
// Based on NVVM 20.0.0
//

.version 9.0
.target sm_100
.address_size 64

	// .globl	_Z28simulate_interactions_kernelPK15PsychicParticlePfi

.visible .entry _Z28simulate_interactions_kernelPK15PsychicParticlePfi(
	.param .u64 .ptr .align 1 _Z28simulate_interactions_kernelPK15PsychicParticlePfi_param_0,
	.param .u64 .ptr .align 1 _Z28simulate_interactions_kernelPK15PsychicParticlePfi_param_1,
	.param .u32 _Z28simulate_interactions_kernelPK15PsychicParticlePfi_param_2
)
{
	.reg .pred 	%p<4>;
	.reg .b32 	%r<8>;
	.reg .b32 	%f<14>;
	.reg .b64 	%rd<9>;
	.reg .b64 	%fd<2>;

	ld.param.u64 	%rd2, [_Z28simulate_interactions_kernelPK15PsychicParticlePfi_param_0];
	ld.param.u64 	%rd3, [_Z28simulate_interactions_kernelPK15PsychicParticlePfi_param_1];
	ld.param.u32 	%r2, [_Z28simulate_interactions_kernelPK15PsychicParticlePfi_param_2];
	mov.u32 	%r3, %ctaid.x;
	mov.u32 	%r4, %ntid.x;
	mov.u32 	%r5, %tid.x;
	mad.lo.s32 	%r1, %r3, %r4, %r5;
	shl.b32 	%r6, %r2, 8;
	setp.ge.s32 	%p1, %r1, %r6;
	@%p1 bra 	$L__BB0_3;
	cvta.to.global.u64 	%rd4, %rd2;
	mul.wide.s32 	%rd5, %r1, 20;
	add.s64 	%rd1, %rd4, %rd5;
	ld.global.f32 	%f1, [%rd1+12];
	setp.lt.f32 	%p2, %f1, 0f42480000;
	@%p2 bra 	$L__BB0_3;
	ld.global.u32 	%r7, [%rd1+16];
	ld.global.f32 	%f2, [%rd1+8];
	ld.global.f32 	%f3, [%rd1+4];
	ld.global.f32 	%f4, [%rd1];
	mul.f32 	%f5, %f4, %f4;
	fma.rn.f32 	%f6, %f3, %f3, %f5;
	fma.rn.f32 	%f7, %f2, %f2, %f6;
	sqrt.rn.f32 	%f8, %f7;
	cvt.f64.f32 	%fd1, %f8;
	setp.lt.f64 	%p3, %fd1, 0d3EB0C6F7A0B5ED8D;
	selp.f32 	%f9, 0f358637BD, %f8, %p3;
	mul.f32 	%f10, %f1, %f1;
	mul.f32 	%f11, %f10, 0f3BA3D70A;
	div.rn.f32 	%f12, %f11, %f9;
	cvta.to.global.u64 	%rd6, %rd3;
	mul.wide.s32 	%rd7, %r7, 4;
	add.s64 	%rd8, %rd6, %rd7;
	atom.global.add.f32 	%f13, [%rd8], %f12;
$L__BB0_3:
	ret;

}


// ===== COMPILED SASS (sm_100) =====

	.target	sm_100

	.elftype	@"ET_EXEC"


//--------------------- .note.nv.tkinfo           --------------------------
	.section	.note.nv.tkinfo,"",@"SHT_NOTE"
	.sectionflags	@"SHF_NOTE_NV_TKINFO"
	.tkinfo
        /*0018*/ 	.word	0x00000002
        /*0030*/ 	.string	""
        /*0030*/ 	.string	"ptxas"
        /*0030*/ 	.string	"Cuda compilation tools, release 13.0, V13.0.88"
        /*0030*/ 	.string	"Build cuda_13.0.r13.0/compiler.36424714_0"
        /*0030*/ 	.string	"-arch sm_100 -m 64 "



//--------------------- .note.nv.cuinfo           --------------------------
	.section	.note.nv.cuinfo,"",@"SHT_NOTE"
	.sectionflags	@"SHF_NOTE_NV_CUINFO"
        /*0018*/ 	.short	0x0002
        /*001a*/ 	.short	0x0064
        /*001c*/ 	.short	0x0082
	.zero		2


//--------------------- .nv.info                  --------------------------
	.section	.nv.info,"",@"SHT_CUDA_INFO"
	.align	4


	//----- nvinfo : EIATTR_REGCOUNT
	.align		4
        /*0000*/ 	.byte	0x04, 0x2f
        /*0002*/ 	.short	(.L_1 - .L_0)
	.align		4
.L_0:
        /*0004*/ 	.word	index@(_Z28simulate_interactions_kernelPK15PsychicParticlePfi)
        /*0008*/ 	.word	0x0000000f


	//----- nvinfo : EIATTR_FRAME_SIZE
	.align		4
.L_1:
        /*000c*/ 	.byte	0x04, 0x11
        /*000e*/ 	.short	(.L_3 - .L_2)
	.align		4
.L_2:
        /*0010*/ 	.word	index@($__internal_1_$__cuda_sm3x_div_rn_noftz_f32_slowpath)
        /*0014*/ 	.word	0x00000000


	//----- nvinfo : EIATTR_FRAME_SIZE
	.align		4
.L_3:
        /*0018*/ 	.byte	0x04, 0x11
        /*001a*/ 	.short	(.L_5 - .L_4)
	.align		4
.L_4:
        /*001c*/ 	.word	index@($__internal_0_$__cuda_sm20_sqrt_rn_f32_slowpath)
        /*0020*/ 	.word	0x00000000


	//----- nvinfo : EIATTR_FRAME_SIZE
	.align		4
.L_5:
        /*0024*/ 	.byte	0x04, 0x11
        /*0026*/ 	.short	(.L_7 - .L_6)
	.align		4
.L_6:
        /*0028*/ 	.word	index@(_Z28simulate_interactions_kernelPK15PsychicParticlePfi)
        /*002c*/ 	.word	0x00000000


	//----- nvinfo : EIATTR_MIN_STACK_SIZE
	.align		4
.L_7:
        /*0030*/ 	.byte	0x04, 0x12
        /*0032*/ 	.short	(.L_9 - .L_8)
	.align		4
.L_8:
        /*0034*/ 	.word	index@(_Z28simulate_interactions_kernelPK15PsychicParticlePfi)
        /*0038*/ 	.word	0x00000000
.L_9:


//--------------------- .nv.compat                --------------------------
	.section	.nv.compat,"",@"SHT_CUDA_COMPAT_INFO"
	.align	4
        /*0000*/ 	.byte	0x02, 0x09, 0x00, 0x00, 0x02, 0x02, 0x01, 0x00, 0x02, 0x05, 0x05, 0x00, 0x03, 0x07, 0x01, 0x01
        /*0010*/ 	.byte	0x02, 0x03, 0x00, 0x00, 0x02, 0x06, 0x01, 0x00, 0x04, 0x0b, 0x08, 0x00, 0x01, 0x00, 0x00, 0x00
        /*0020*/ 	.byte	0x00, 0x00, 0x00, 0x00


//--------------------- .nv.info._Z28simulate_interactions_kernelPK15PsychicParticlePfi --------------------------
	.section	.nv.info._Z28simulate_interactions_kernelPK15PsychicParticlePfi,"",@"SHT_CUDA_INFO"
	.sectionflags	@""
	.align	4


	//----- nvinfo : EIATTR_CUDA_API_VERSION
	.align		4
        /*0000*/ 	.byte	0x04, 0x37
        /*0002*/ 	.short	(.L_11 - .L_10)
.L_10:
        /*0004*/ 	.word	0x00000082


	//----- nvinfo : EIATTR_KPARAM_INFO
	.align		4
.L_11:
        /*0008*/ 	.byte	0x04, 0x17
        /*000a*/ 	.short	(.L_13 - .L_12)
.L_12:
        /*000c*/ 	.word	0x00000000
        /*0010*/ 	.short	0x0002
        /*0012*/ 	.short	0x0010
        /*0014*/ 	.byte	0x00, 0xf0, 0x11, 0x00


	//----- nvinfo : EIATTR_KPARAM_INFO
	.align		4
.L_13:
        /*0018*/ 	.byte	0x04, 0x17
        /*001a*/ 	.short	(.L_15 - .L_14)
.L_14:
        /*001c*/ 	.word	0x00000000
        /*0020*/ 	.short	0x0001
        /*0022*/ 	.short	0x0008
        /*0024*/ 	.byte	0x00, 0xf5, 0x21, 0x00


	//----- nvinfo : EIATTR_KPARAM_INFO
	.align		4
.L_15:
        /*0028*/ 	.byte	0x04, 0x17
        /*002a*/ 	.short	(.L_17 - .L_16)
.L_16:
        /*002c*/ 	.word	0x00000000
        /*0030*/ 	.short	0x0000
        /*0032*/ 	.short	0x0000
        /*0034*/ 	.byte	0x00, 0xf5, 0x21, 0x00


	//----- nvinfo : EIATTR_SPARSE_MMA_MASK
	.align		4
.L_17:
        /*0038*/ 	.byte	0x03, 0x50
        /*003a*/ 	.short	0x0000


	//----- nvinfo : EIATTR_MAXREG_COUNT
	.align		4
        /*003c*/ 	.byte	0x03, 0x1b
        /*003e*/ 	.short	0x00ff


	//----- nvinfo : EIATTR_MERCURY_ISA_VERSION
	.align		4
        /*0040*/ 	.byte	0x03, 0x5f
        /*0042*/ 	.short	0x0101


	//----- nvinfo : EIATTR_VRC_CTA_INIT_COUNT
	.align		4
        /*0044*/ 	.byte	0x02, 0x4a
	.zero		1
	.zero		1


	//----- nvinfo : EIATTR_EXIT_INSTR_OFFSETS
	.align		4
        /*0048*/ 	.byte	0x04, 0x1c
        /*004a*/ 	.short	(.L_19 - .L_18)


	//   ....[0]....
.L_18:
        /*004c*/ 	.word	0x00000080


	//   ....[1]....
        /*0050*/ 	.word	0x000000e0


	//   ....[2]....
        /*0054*/ 	.word	0x000003b0


	//----- nvinfo : EIATTR_CRS_STACK_SIZE
	.align		4
.L_19:
        /*0058*/ 	.byte	0x04, 0x1e
        /*005a*/ 	.short	(.L_21 - .L_20)
.L_20:
        /*005c*/ 	.word	0x00000000


	//----- nvinfo : EIATTR_CBANK_PARAM_SIZE
	.align		4
.L_21:
        /*0060*/ 	.byte	0x03, 0x19
        /*0062*/ 	.short	0x0014


	//----- nvinfo : EIATTR_PARAM_CBANK
	.align		4
        /*0064*/ 	.byte	0x04, 0x0a
        /*0066*/ 	.short	(.L_23 - .L_22)
	.align		4
.L_22:
        /*0068*/ 	.word	index@(.nv.constant0._Z28simulate_interactions_kernelPK15PsychicParticlePfi)
        /*006c*/ 	.short	0x0380
        /*006e*/ 	.short	0x0014


	//----- nvinfo : EIATTR_SW_WAR
	.align		4
.L_23:
        /*0070*/ 	.byte	0x04, 0x36
        /*0072*/ 	.short	(.L_25 - .L_24)
.L_24:
        /*0074*/ 	.word	0x00000008
.L_25:


//--------------------- .nv.callgraph             --------------------------
	.section	.nv.callgraph,"",@"SHT_CUDA_CALLGRAPH"
	.align	4
	.sectionentsize	8
	.align		4
        /*0000*/ 	.word	0x00000000
	.align		4
        /*0004*/ 	.word	0xffffffff
	.align		4
        /*0008*/ 	.word	0x00000000
	.align		4
        /*000c*/ 	.word	0xfffffffe
	.align		4
        /*0010*/ 	.word	0x00000000
	.align		4
        /*0014*/ 	.word	0xfffffffd
	.align		4
        /*0018*/ 	.word	0x00000000
	.align		4
        /*001c*/ 	.word	0xfffffffc


//--------------------- .text._Z28simulate_interactions_kernelPK15PsychicParticlePfi --------------------------
	.section	.text._Z28simulate_interactions_kernelPK15PsychicParticlePfi,"ax",@progbits
	.align	128
        .global         _Z28simulate_interactions_kernelPK15PsychicParticlePfi
        .type           _Z28simulate_interactions_kernelPK15PsychicParticlePfi,@function
        .size           _Z28simulate_interactions_kernelPK15PsychicParticlePfi,(.L_x_19 - _Z28simulate_interactions_kernelPK15PsychicParticlePfi)
        .other          _Z28simulate_interactions_kernelPK15PsychicParticlePfi,@"STO_CUDA_ENTRY STV_DEFAULT"
_Z28simulate_interactions_kernelPK15PsychicParticlePfi:
.text._Z28simulate_interactions_kernelPK15PsychicParticlePfi:
[----:B------:R-:W-:Y:S01]  /*0000*/  LDC R1, c[0x0][0x37c] ;  /* 0x0000df00ff017b82 */ /* 0x000fe20000000800 */
[----:B------:R-:W0:Y:S07]  /*0010*/  S2R R0, SR_TID.X ;  /* 0x0000000000007919 */ /* 0x000e2e0000002100 */
[----:B------:R-:W0:Y:S01]  /*0020*/  S2UR UR5, SR_CTAID.X ;  /* 0x00000000000579c3 */ /* 0x000e220000002500 */
[----:B------:R-:W1:Y:S07]  /*0030*/  LDCU UR4, c[0x0][0x390] ;  /* 0x00007200ff0477ac */ /* 0x000e6e0008000800 */
[----:B------:R-:W0:Y:S01]  /*0040*/  LDC R3, c[0x0][0x360] ;  /* 0x0000d800ff037b82 */ /* 0x000e220000000800 */
[----:B-1----:R-:W-:Y:S01]  /*0050*/  USHF.L.U32 UR4, UR4, 0x8, URZ ;  /* 0x0000000804047899 */ /* 0x002fe200080006ff */
[----:B0-----:R-:W-:-:S05]  /*0060*/  IMAD R3, R3, UR5, R0 ;  /* 0x0000000503037c24 */ /* 0x001fca000f8e0200 */
[----:B------:R-:W-:-:S13]  /*0070*/  ISETP.GE.AND P0, PT, R3, UR4, PT ;  /* 0x0000000403007c0c */ /* 0x000fda000bf06270 */
[----:B------:R-:W-:Y:S05]  /*0080*/  @P0 EXIT ;  /* 0x000000000000094d */ /* 0x000fea0003800000 */
[----:B------:R-:W0:Y:S01]  /*0090*/  LDC.64 R4, c[0x0][0x380] ;  /* 0x0000e000ff047b82 */ /* 0x000e220000000a00 */
[----:B------:R-:W1:Y:S01]  /*00a0*/  LDCU.64 UR4, c[0x0][0x358] ;  /* 0x00006b00ff0477ac */ /* 0x000e620008000a00 */
[----:B0-----:R-:W-:-:S05]  /*00b0*/  IMAD.WIDE R4, R3, 0x14, R4 ;  /* 0x0000001403047825 */ /* 0x001fca00078e0204 */
[----:B-1----:R-:W2:Y:S02]  /*00c0*/  LDG.E R3, desc[UR4][R4.64+0xc] ;  /* 0x00000c0404037981 */ /* 0x002ea4000c1e1900 */
[----:B--2---:R-:W-:-:S13]  /*00d0*/  FSETP.GEU.AND P0, PT, R3, 50, PT ;  /* 0x424800000300780b */ /* 0x004fda0003f0e000 */
[----:B------:R-:W-:Y:S05]  /*00e0*/  @!P0 EXIT ;  /* 0x000000000000894d */ /* 0x000fea0003800000 */
[----:B------:R-:W2:Y:S04]  /*00f0*/  LDG.E R7, desc[UR4][R4.64] ;  /* 0x0000000404077981 */ /* 0x000ea8000c1e1900 */
[----:B------:R-:W3:Y:S04]  /*0100*/  LDG.E R6, desc[UR4][R4.64+0x4] ;  /* 0x0000040404067981 */ /* 0x000ee8000c1e1900 */
[----:B------:R-:W4:Y:S04]  /*0110*/  LDG.E R0, desc[UR4][R4.64+0x8] ;  /* 0x0000080404007981 */ /* 0x000f28000c1e1900 */
[----:B------:R0:W5:Y:S01]  /*0120*/  LDG.E R2, desc[UR4][R4.64+0x10] ;  /* 0x0000100404027981 */ /* 0x000162000c1e1900 */
[----:B------:R-:W-:Y:S01]  /*0130*/  BSSY.RECONVERGENT B0, `(.L_x_0) ;  /* 0x0000010000007945 */ /* 0x000fe20003800200 */
[----:B--2---:R-:W-:-:S04]  /*0140*/  FMUL R7, R7, R7 ;  /* 0x0000000707077220 */ /* 0x004fc80000400000 */
[----:B---3--:R-:W-:-:S04]  /*0150*/  FFMA R7, R6, R6, R7 ;  /* 0x0000000606077223 */ /* 0x008fc80000000007 */
[----:B----4-:R-:W-:-:S04]  /*0160*/  FFMA R0, R0, R0, R7 ;  /* 0x0000000000007223 */ /* 0x010fc80000000007 */
[----:B------:R-:W-:Y:S01]  /*0170*/  VIADD R6, R0, 0xf3000000 ;  /* 0xf300000000067836 */ /* 0x000fe20000000000 */
[----:B------:R0:W1:Y:S04]  /*0180*/  MUFU.RSQ R7, R0 ;  /* 0x0000000000077308 */ /* 0x0000680000001400 */
[----:B------:R-:W-:-:S13]  /*0190*/  ISETP.GT.U32.AND P0, PT, R6, 0x727fffff, PT ;  /* 0x727fffff0600780c */ /* 0x000fda0003f04070 */
[----:B01----:R-:W-:Y:S05]  /*01a0*/  @!P0 BRA `(.L_x_1) ;  /* 0x0000000000108947 */ /* 0x003fea0003800000 */
[----:B------:R-:W-:-:S07]  /*01b0*/  MOV R9, 0x1d0 ;  /* 0x000001d000097802 */ /* 0x000fce0000000f00 */
[----:B-----5:R-:W-:Y:S05]  /*01c0*/  CALL.REL.NOINC `($__internal_0_$__cuda_sm20_sqrt_rn_f32_slowpath) ;  /* 0x00000000007c7944 */ /* 0x020fea0003c00000 */
[----:B------:R-:W-:Y:S01]  /*01d0*/  IMAD.MOV.U32 R4, RZ, RZ, R0 ;  /* 0x000000ffff047224 */ /* 0x000fe200078e0000 */
[----:B------:R-:W-:Y:S06]  /*01e0*/  BRA `(.L_x_2) ;  /* 0x0000000000107947 */ /* 0x000fec0003800000 */
.L_x_1:
[----:B------:R-:W-:Y:S01]  /*01f0*/  FMUL.FTZ R5, R0, R7 ;  /* 0x0000000700057220 */ /* 0x000fe20000410000 */
[----:B------:R-:W-:-:S03]  /*0200*/  FMUL.FTZ R4, R7, 0.5 ;  /* 0x3f00000007047820 */ /* 0x000fc60000410000 */
[----:B------:R-:W-:-:S04]  /*0210*/  FFMA R0, -R5, R5, R0 ;  /* 0x0000000505007223 */ /* 0x000fc80000000100 */
[----:B------:R-:W-:-:S07]  /*0220*/  FFMA R4, R0, R4, R5 ;  /* 0x0000000400047223 */ /* 0x000fce0000000005 */
.L_x_2:
[----:B------:R-:W-:Y:S05]  /*0230*/  BSYNC.RECONVERGENT B0 ;  /* 0x0000000000007941 */ /* 0x000fea0003800200 */
.L_x_0:
[----:B------:R-:W0:Y:S01]  /*0240*/  F2F.F64.F32 R6, R4 ;  /* 0x0000000400067310 */ /* 0x000e220000201800 */
[----:B------:R-:W-:Y:S01]  /*0250*/  UMOV UR6, 0xa0b5ed8d ;  /* 0xa0b5ed8d00067882 */ /* 0x000fe20000000000 */
[----:B------:R-:W-:Y:S01]  /*0260*/  UMOV UR7, 0x3eb0c6f7 ;  /* 0x3eb0c6f700077882 */ /* 0x000fe20000000000 */
[----:B------:R-:W-:Y:S01]  /*0270*/  FMUL R0, R3, R3 ;  /* 0x0000000303007220 */ /* 0x000fe20000400000 */
[----:B------:R-:W-:Y:S03]  /*0280*/  BSSY.RECONVERGENT B0, `(.L_x_3) ;  /* 0x000000f000007945 */ /* 0x000fe60003800200 */
[----:B------:R-:W-:Y:S01]  /*0290*/  FMUL R0, R0, 0.0049999998882412910461 ;  /* 0x3ba3d70a00007820 */ /* 0x000fe20000400000 */
[----:B0-----:R-:W-:-:S06]  /*02a0*/  DSETP.GEU.AND P0, PT, R6, UR6, PT ;  /* 0x0000000606007e2a */ /* 0x001fcc000bf0e000 */
[----:B------:R-:W-:-:S04]  /*02b0*/  FSEL R9, R4, 9.9999999747524270788e-07, P0 ;  /* 0x358637bd04097808 */ /* 0x000fc80000000000 */
[----:B------:R-:W0:Y:S08]  /*02c0*/  MUFU.RCP R5, R9 ;  /* 0x0000000900057308 */ /* 0x000e300000001000 */
[----:B------:R-:W1:Y:S01]  /*02d0*/  FCHK P0, R0, R9 ;  /* 0x0000000900007302 */ /* 0x000e620000000000 */
[----:B0-----:R-:W-:-:S04]  /*02e0*/  FFMA R6, -R9, R5, 1 ;  /* 0x3f80000009067423 */ /* 0x001fc80000000105 */
[----:B------:R-:W-:-:S04]  /*02f0*/  FFMA R5, R5, R6, R5 ;  /* 0x0000000605057223 */ /* 0x000fc80000000005 */
[----:B------:R-:W-:-:S04]  /*0300*/  FFMA R6, R0, R5, RZ ;  /* 0x0000000500067223 */ /* 0x000fc800000000ff */
[----:B------:R-:W-:-:S04]  /*0310*/  FFMA R3, -R9, R6, R0 ;  /* 0x0000000609037223 */ /* 0x000fc80000000100 */
[----:B------:R-:W-:Y:S01]  /*0320*/  FFMA R7, R5, R3, R6 ;  /* 0x0000000305077223 */ /* 0x000fe20000000006 */
[----:B-1----:R-:W-:Y:S06]  /*0330*/  @!P0 BRA `(.L_x_4) ;  /* 0x00000000000c8947 */ /* 0x002fec0003800000 */
[----:B------:R-:W-:-:S07]  /*0340*/  MOV R4, 0x360 ;  /* 0x0000036000047802 */ /* 0x000fce0000000f00 */
[----:B-----5:R-:W-:Y:S05]  /*0350*/  CALL.REL.NOINC `($__internal_1_$__cuda_sm3x_div_rn_noftz_f32_slowpath) ;  /* 0x0000000000747944 */ /* 0x020fea0003c00000 */
[----:B------:R-:W-:-:S07]  /*0360*/  IMAD.MOV.U32 R7, RZ, RZ, R0 ;  /* 0x000000ffff077224 */ /* 0x000fce00078e0000 */
.L_x_4:
[----:B------:R-:W-:Y:S05]  /*0370*/  BSYNC.RECONVERGENT B0 ;  /* 0x0000000000007941 */ /* 0x000fea0003800200 */
.L_x_3:
[----:B------:R-:W0:Y:S02]  /*0380*/  LDC.64 R4, c[0x0][0x388] ;  /* 0x0000e200ff047b82 */ /* 0x000e240000000a00 */
[----:B0----5:R-:W-:-:S05]  /*0390*/  IMAD.WIDE R2, R2, 0x4, R4 ;  /* 0x0000000402027825 */ /* 0x021fca00078e0204 */
[----:B------:R-:W-:Y:S01]  /*03a0*/  REDG.E.ADD.F32.FTZ.RN.STRONG.GPU desc[UR4][R2.64], R7 ;  /* 0x00000007020079a6 */ /* 0x000fe2000c12f304 */
[----:B------:R-:W-:Y:S05]  /*03b0*/  EXIT ;  /* 0x000000000000794d */ /* 0x000fea0003800000 */
        .weak           $__internal_0_$__cuda_sm20_sqrt_rn_f32_slowpath
        .type           $__internal_0_$__cuda_sm20_sqrt_rn_f32_slowpath,@function
        .size           $__internal_0_$__cuda_sm20_sqrt_rn_f32_slowpath,($__internal_1_$__cuda_sm3x_div_rn_noftz_f32_slowpath - $__internal_0_$__cuda_sm20_sqrt_rn_f32_slowpath)
$__internal_0_$__cuda_sm20_sqrt_rn_f32_slowpath:
[----:B------:R-:W-:-:S13]  /*03c0*/  LOP3.LUT P0, RZ, R0, 0x7fffffff, RZ, 0xc0, !PT ;  /* 0x7fffffff00ff7812 */ /* 0x000fda000780c0ff */
[----:B------:R-:W-:Y:S01]  /*03d0*/  @!P0 IMAD.MOV.U32 R4, RZ, RZ, R0 ;  /* 0x000000ffff048224 */ /* 0x000fe200078e0000 */
[----:B------:R-:W-:Y:S06]  /*03e0*/  @!P0 BRA `(.L_x_5) ;  /* 0x0000000000408947 */ /* 0x000fec0003800000 */
[----:B------:R-:W-:-:S13]  /*03f0*/  FSETP.GEU.FTZ.AND P0, PT, R0, RZ, PT ;  /* 0x000000ff0000720b */ /* 0x000fda0003f1e000 */
[----:B------:R-:W-:Y:S01]  /*0400*/  @!P0 MOV R4, 0x7fffffff ;  /* 0x7fffffff00048802 */ /* 0x000fe20000000f00 */
[----:B------:R-:W-:Y:S06]  /*0410*/  @!P0 BRA `(.L_x_5) ;  /* 0x0000000000348947 */ /* 0x000fec0003800000 */
[----:B------:R-:W-:-:S13]  /*0420*/  FSETP.GTU.FTZ.AND P0, PT, |R0|, +INF , PT ;  /* 0x7f8000000000780b */ /* 0x000fda0003f1c200 */
[----:B------:R-:W-:Y:S01]  /*0430*/  @P0 FADD.FTZ R4, R0, 1 ;  /* 0x3f80000000040421 */ /* 0x000fe20000010000 */
[----:B------:R-:W-:Y:S06]  /*0440*/  @P0 BRA `(.L_x_5) ;  /* 0x0000000000280947 */ /* 0x000fec0003800000 */
[----:B------:R-:W-:-:S13]  /*0450*/  FSETP.NEU.FTZ.AND P0, PT, |R0|, +INF , PT ;  /* 0x7f8000000000780b */ /* 0x000fda0003f1d200 */
[----:B------:R-:W-:-:S04]  /*0460*/  @P0 FFMA R5, R0, 1.84467440737095516160e+19, RZ ;  /* 0x5f80000000050823 */ /* 0x000fc800000000ff */
[----:B------:R-:W0:Y:S02]  /*0470*/  @P0 MUFU.RSQ R4, R5 ;  /* 0x0000000500040308 */ /* 0x000e240000001400 */
[----:B0-----:R-:W-:Y:S01]  /*0480*/  @P0 FMUL.FTZ R6, R5, R4 ;  /* 0x0000000405060220 */ /* 0x001fe20000410000 */
[----:B------:R-:W-:Y:S01]  /*0490*/  @P0 FMUL.FTZ R8, R4, 0.5 ;  /* 0x3f00000004080820 */ /* 0x000fe20000410000 */
[----:B------:R-:W-:Y:S02]  /*04a0*/  @!P0 IMAD.MOV.U32 R4, RZ, RZ, R0 ;  /* 0x000000ffff048224 */ /* 0x000fe400078e0000 */
[----:B------:R-:W-:-:S04]  /*04b0*/  @P0 FADD.FTZ R7, -R6, -RZ ;  /* 0x800000ff06070221 */ /* 0x000fc80000010100 */
[----:B------:R-:W-:-:S04]  /*04c0*/  @P0 FFMA R7, R6, R7, R5 ;  /* 0x0000000706070223 */ /* 0x000fc80000000005 */
[----:B------:R-:W-:-:S04]  /*04d0*/  @P0 FFMA R7, R7, R8, R6 ;  /* 0x0000000807070223 */ /* 0x000fc80000000006 */
[----:B------:R-:W-:-:S07]  /*04e0*/  @P0 FMUL.FTZ R4, R7, 2.3283064365386962891e-10 ;  /* 0x2f80000007040820 */ /* 0x000fce0000410000 */
.L_x_5:
[----:B------:R-:W-:Y:S02]  /*04f0*/  IMAD.MOV.U32 R0, RZ, RZ, R4 ;  /* 0x000000ffff007224 */ /* 0x000fe400078e0004 */
[----:B------:R-:W-:Y:S02]  /*0500*/  IMAD.MOV.U32 R4, RZ, RZ, R9 ;  /* 0x000000ffff047224 */ /* 0x000fe400078e0009 */
[----:B------:R-:W-:-:S04]  /*0510*/  IMAD.MOV.U32 R5, RZ, RZ, 0x0 ;  /* 0x00000000ff057424 */ /* 0x000fc800078e00ff */
[----:B------:R-:W-:Y:S05]  /*0520*/  RET.REL.NODEC R4 `(_Z28simulate_interactions_kernelPK15PsychicParticlePfi) ;  /* 0xfffffff804b47950 */ /* 0x000fea0003c3ffff */
        .weak           $__internal_1_$__cuda_sm3x_div_rn_noftz_f32_slowpath
        .type           $__internal_1_$__cuda_sm3x_div_rn_noftz_f32_slowpath,@function
        .size           $__internal_1_$__cuda_sm3x_div_rn_noftz_f32_slowpath,(.L_x_19 - $__internal_1_$__cuda_sm3x_div_rn_noftz_f32_slowpath)
$__internal_1_$__cuda_sm3x_div_rn_noftz_f32_slowpath:
[--C-:B------:R-:W-:Y:S01]  /*0530*/  SHF.R.U32.HI R5, RZ, 0x17, R9.reuse ;  /* 0x00000017ff057819 */ /* 0x100fe20000011609 */
[----:B------:R-:W-:Y:S01]  /*0540*/  BSSY.RECONVERGENT B1, `(.L_x_6) ;  /* 0x0000065000017945 */ /* 0x000fe20003800200 */
[--C-:B------:R-:W-:Y:S01]  /*0550*/  SHF.R.U32.HI R3, RZ, 0x17, R0.reuse ;  /* 0x00000017ff037819 */ /* 0x100fe20000011600 */
[----:B------:R-:W-:Y:S01]  /*0560*/  IMAD.MOV.U32 R6, RZ, RZ, R0 ;  /* 0x000000ffff067224 */ /* 0x000fe200078e0000 */
[----:B------:R-:W-:Y:S01]  /*0570*/  LOP3.LUT R12, R5, 0xff, RZ, 0xc0, !PT ;  /* 0x000000ff050c7812 */ /* 0x000fe200078ec0ff */
[----:B------:R-:W-:Y:S01]  /*0580*/  IMAD.MOV.U32 R7, RZ, RZ, R9 ;  /* 0x000000ffff077224 */ /* 0x000fe200078e0009 */
[----:B------:R-:W-:Y:S02]  /*0590*/  LOP3.LUT R5, R3, 0xff, RZ, 0xc0, !PT ;  /* 0x000000ff03057812 */ /* 0x000fe400078ec0ff */
[----:B------:R-:W-:-:S03]  /*05a0*/  IADD3 R11, PT, PT, R12, -0x1, RZ ;  /* 0xffffffff0c0b7810 */ /* 0x000fc60007ffe0ff */
[----:B------:R-:W-:Y:S01]  /*05b0*/  VIADD R10, R5, 0xffffffff ;  /* 0xffffffff050a7836 */ /* 0x000fe20000000000 */
[----:B------:R-:W-:-:S04]  /*05c0*/  ISETP.GT.U32.AND P0, PT, R11, 0xfd, PT ;  /* 0x000000fd0b00780c */ /* 0x000fc80003f04070 */
[----:B------:R-:W-:-:S13]  /*05d0*/  ISETP.GT.U32.OR P0, PT, R10, 0xfd, P0 ;  /* 0x000000fd0a00780c */ /* 0x000fda0000704470 */
[----:B------:R-:W-:Y:S01]  /*05e0*/  @!P0 MOV R8, RZ ;  /* 0x000000ff00088202 */ /* 0x000fe20000000f00 */
[----:B------:R-:W-:Y:S06]  /*05f0*/  @!P0 BRA `(.L_x_7) ;  /* 0x0000000000608947 */ /* 0x000fec0003800000 */
[----:B------:R-:W-:Y:S01]  /*0600*/  FSETP.GTU.FTZ.AND P0, PT, |R0|, +INF , PT ;  /* 0x7f8000000000780b */ /* 0x000fe20003f1c200 */
[----:B------:R-:W-:Y:S01]  /*0610*/  IMAD.MOV.U32 R3, RZ, RZ, R9 ;  /* 0x000000ffff037224 */ /* 0x000fe200078e0009 */
[----:B------:R-:W-:-:S04]  /*0620*/  FSETP.GTU.FTZ.AND P1, PT, |R9|, +INF , PT ;  /* 0x7f8000000900780b */ /* 0x000fc80003f3c200 */
[----:B------:R-:W-:-:S13]  /*0630*/  PLOP3.LUT P0, PT, P0, P1, PT, 0xf8, 0x8f ;  /* 0x00000000008f781c */ /* 0x000fda0000703f70 */
[----:B------:R-:W-:Y:S05]  /*0640*/  @P0 BRA `(.L_x_8) ;  /* 0x00000004004c0947 */ /* 0x000fea0003800000 */
[----:B------:R-:W-:-:S13]  /*0650*/  LOP3.LUT P0, RZ, R7, 0x7fffffff, R6, 0xc8, !PT ;  /* 0x7fffffff07ff7812 */ /* 0x000fda000780c806 */
[----:B------:R-:W-:Y:S05]  /*0660*/  @!P0 BRA `(.L_x_9) ;  /* 0x00000004003c8947 */ /* 0x000fea0003800000 */
[C---:B------:R-:W-:Y:S02]  /*0670*/  FSETP.NEU.FTZ.AND P2, PT, |R0|.reuse, +INF , PT ;  /* 0x7f8000000000780b */ /* 0x040fe40003f5d200 */
[----:B------:R-:W-:Y:S02]  /*0680*/  FSETP.NEU.FTZ.AND P1, PT, |R3|, +INF , PT ;  /* 0x7f8000000300780b */ /* 0x000fe40003f3d200 */
[----:B------:R-:W-:-:S11]  /*0690*/  FSETP.NEU.FTZ.AND P0, PT, |R0|, +INF , PT ;  /* 0x7f8000000000780b */ /* 0x000fd60003f1d200 */
[----:B------:R-:W-:Y:S05]  /*06a0*/  @!P1 BRA !P2, `(.L_x_9) ;  /* 0x00000004002c9947 */ /* 0x000fea0005000000 */
[----:B------:R-:W-:-:S04]  /*06b0*/  LOP3.LUT P2, RZ, R6, 0x7fffffff, RZ, 0xc0, !PT ;  /* 0x7fffffff06ff7812 */ /* 0x000fc8000784c0ff */
[----:B------:R-:W-:-:S13]  /*06c0*/  PLOP3.LUT P1, PT, P1, P2, PT, 0x2f, 0xf2 ;  /* 0x0000000000f2781c */ /* 0x000fda0000f24577 */
[----:B------:R-:W-:Y:S05]  /*06d0*/  @P1 BRA `(.L_x_10) ;  /* 0x0000000400181947 */ /* 0x000fea0003800000 */
[----:B------:R-:W-:-:S04]  /*06e0*/  LOP3.LUT P1, RZ, R7, 0x7fffffff, RZ, 0xc0, !PT ;  /* 0x7fffffff07ff7812 */ /* 0x000fc8000782c0ff */
[----:B------:R-:W-:-:S13]  /*06f0*/  PLOP3.LUT P0, PT, P0, P1, PT, 0x2f, 0xf2 ;  /* 0x0000000000f2781c */ /* 0x000fda0000702577 */
[----:B------:R-:W-:Y:S05]  /*0700*/  @P0 BRA `(.L_x_11) ;  /* 0x0000000400000947 */ /* 0x000fea0003800000 */
[----:B------:R-:W-:Y:S02]  /*0710*/  ISETP.GE.AND P0, PT, R10, RZ, PT ;  /* 0x000000ff0a00720c */ /* 0x000fe40003f06270 */
[----:B------:R-:W-:-:S11]  /*0720*/  ISETP.GE.AND P1, PT, R11, RZ, PT ;  /* 0x000000ff0b00720c */ /* 0x000fd60003f26270 */
[----:B------:R-:W-:Y:S02]  /*0730*/  @P0 IMAD.MOV.U32 R8, RZ, RZ, RZ ;  /* 0x000000ffff080224 */ /* 0x000fe400078e00ff */
[----:B------:R-:W-:Y:S01]  /*0740*/  @!P0 FFMA R6, R0, 1.84467440737095516160e+19, RZ ;  /* 0x5f80000000068823 */ /* 0x000fe200000000ff */
[----:B------:R-:W-:Y:S02]  /*0750*/  @!P0 IMAD.MOV.U32 R8, RZ, RZ, -0x40 ;  /* 0xffffffc0ff088424 */ /* 0x000fe400078e00ff */
[----:B------:R-:W-:-:S03]  /*0760*/  @!P1 FFMA R7, R3, 1.84467440737095516160e+19, RZ ;  /* 0x5f80000003079823 */ /* 0x000fc600000000ff */
[----:B------:R-:W-:-:S07]  /*0770*/  @!P1 IADD3 R8, PT, PT, R8, 0x40, RZ ;  /* 0x0000004008089810 */ /* 0x000fce0007ffe0ff */
.L_x_7:
[----:B------:R-:W-:Y:S01]  /*0780*/  LEA R0, R12, 0xc0800000, 0x17 ;  /* 0xc08000000c007811 */ /* 0x000fe200078eb8ff */
[----:B------:R-:W-:Y:S01]  /*0790*/  VIADD R5, R5, 0xffffff81 ;  /* 0xffffff8105057836 */ /* 0x000fe20000000000 */
[----:B------:R-:W-:Y:S03]  /*07a0*/  BSSY.RECONVERGENT B2, `(.L_x_12) ;  /* 0x0000035000027945 */ /* 0x000fe60003800200 */
[----:B------:R-:W-:Y:S02]  /*07b0*/  IMAD.IADD R7, R7, 0x1, -R0 ;  /* 0x0000000107077824 */ /* 0x000fe400078e0a00 */
[C---:B------:R-:W-:Y:S01]  /*07c0*/  IMAD R0, R5.reuse, -0x800000, R6 ;  /* 0xff80000005007824 */ /* 0x040fe200078e0206 */
[----:B------:R-:W-:Y:S01]  /*07d0*/  IADD3 R5, PT, PT, R5, 0x7f, -R12 ;  /* 0x0000007f05057810 */ /* 0x000fe20007ffe80c */
[----:B------:R-:W0:Y:S01]  /*07e0*/  MUFU.RCP R3, R7 ;  /* 0x0000000700037308 */ /* 0x000e220000001000 */
[----:B------:R-:W-:-:S03]  /*07f0*/  FADD.FTZ R9, -R7, -RZ ;  /* 0x800000ff07097221 */ /* 0x000fc60000010100 */
[----:B------:R-:W-:Y:S02]  /*0800*/  IMAD.IADD R5, R5, 0x1, R8 ;  /* 0x0000000105057824 */ /* 0x000fe400078e0208 */
[----:B0-----:R-:W-:-:S04]  /*0810*/  FFMA R10, R3, R9, 1 ;  /* 0x3f800000030a7423 */ /* 0x001fc80000000009 */
[----:B------:R-:W-:-:S04]  /*0820*/  FFMA R10, R3, R10, R3 ;  /* 0x0000000a030a7223 */ /* 0x000fc80000000003 */
[----:B------:R-:W-:-:S04]  /*0830*/  FFMA R3, R0, R10, RZ ;  /* 0x0000000a00037223 */ /* 0x000fc800000000ff */
[----:B------:R-:W-:-:S04]  /*0840*/  FFMA R6, R9, R3, R0 ;  /* 0x0000000309067223 */ /* 0x000fc80000000000 */
[----:B------:R-:W-:-:S04]  /*0850*/  FFMA R11, R10, R6, R3 ;  /* 0x000000060a0b7223 */ /* 0x000fc80000000003 */
[----:B------:R-:W-:-:S04]  /*0860*/  FFMA R6, R9, R11, R0 ;  /* 0x0000000b09067223 */ /* 0x000fc80000000000 */
[----:B------:R-:W-:-:S05]  /*0870*/  FFMA R0, R10, R6, R11 ;  /* 0x000000060a007223 */ /* 0x000fca000000000b */
[----:B------:R-:W-:-:S04]  /*0880*/  SHF.R.U32.HI R3, RZ, 0x17, R0 ;  /* 0x00000017ff037819 */ /* 0x000fc80000011600 */
[----:B------:R-:W-:-:S04]  /*0890*/  LOP3.LUT R3, R3, 0xff, RZ, 0xc0, !PT ;  /* 0x000000ff03037812 */ /* 0x000fc800078ec0ff */
[----:B------:R-:W-:-:S05]  /*08a0*/  IADD3 R7, PT, PT, R3, R5, RZ ;  /* 0x0000000503077210 */ /* 0x000fca0007ffe0ff */
[----:B------:R-:W-:-:S05]  /*08b0*/  VIADD R3, R7, 0xffffffff ;  /* 0xffffffff07037836 */ /* 0x000fca0000000000 */
[----:B------:R-:W-:-:S13]  /*08c0*/  ISETP.GE.U32.AND P0, PT, R3, 0xfe, PT ;  /* 0x000000fe0300780c */ /* 0x000fda0003f06070 */
[----:B------:R-:W-:Y:S05]  /*08d0*/  @!P0 BRA `(.L_x_13) ;  /* 0x0000000000808947 */ /* 0x000fea0003800000 */
[----:B------:R-:W-:-:S13]  /*08e0*/  ISETP.GT.AND P0, PT, R7, 0xfe, PT ;  /* 0x000000fe0700780c */ /* 0x000fda0003f04270 */
[----:B------:R-:W-:Y:S05]  /*08f0*/  @P0 BRA `(.L_x_14) ;  /* 0x00000000006c0947 */ /* 0x000fea0003800000 */
[----:B------:R-:W-:-:S13]  /*0900*/  ISETP.GE.AND P0, PT, R7, 0x1, PT ;  /* 0x000000010700780c */ /* 0x000fda0003f06270 */
[----:B------:R-:W-:Y:S05]  /*0910*/  @P0 BRA `(.L_x_15) ;  /* 0x0000000000740947 */ /* 0x000fea0003800000 */
[----:B------:R-:W-:Y:S02]  /*0920*/  ISETP.GE.AND P0, PT, R7, -0x18, PT ;  /* 0xffffffe80700780c */ /* 0x000fe40003f06270 */
[----:B------:R-:W-:-:S11]  /*0930*/  LOP3.LUT R0, R0, 0x80000000, RZ, 0xc0, !PT ;  /* 0x8000000000007812 */ /* 0x000fd600078ec0ff */
[----:B------:R-:W-:Y:S05]  /*0940*/  @!P0 BRA `(.L_x_15) ;  /* 0x0000000000688947 */ /* 0x000fea0003800000 */
[CC--:B------:R-:W-:Y:S01]  /*0950*/  FFMA.RZ R3, R10.reuse, R6.reuse, R11 ;  /* 0x000000060a037223 */ /* 0x0c0fe2000000c00b */
[C---:B------:R-:W-:Y:S01]  /*0960*/  VIADD R8, R7.reuse, 0x20 ;  /* 0x0000002007087836 */ /* 0x040fe20000000000 */
[C---:B------:R-:W-:Y:S02]  /*0970*/  ISETP.NE.AND P2, PT, R7.reuse, RZ, PT ;  /* 0x000000ff0700720c */ /* 0x040fe40003f45270 */
[----:B------:R-:W-:Y:S01]  /*0980*/  ISETP.NE.AND P1, PT, R7, RZ, PT ;  /* 0x000000ff0700720c */ /* 0x000fe20003f25270 */
[----:B------:R-:W-:Y:S01]  /*0990*/  IMAD.MOV R7, RZ, RZ, -R7 ;  /* 0x000000ffff077224 */ /* 0x000fe200078e0a07 */
[----:B------:R-:W-:Y:S01]  /*09a0*/  LOP3.LUT R5, R3, 0x7fffff, RZ, 0xc0, !PT ;  /* 0x007fffff03057812 */ /* 0x000fe200078ec0ff */
[CCC-:B------:R-:W-:Y:S01]  /*09b0*/  FFMA.RP R3, R10.reuse, R6.reuse, R11.reuse ;  /* 0x000000060a037223 */ /* 0x1c0fe2000000800b */
[----:B------:R-:W-:Y:S02]  /*09c0*/  FFMA.RM R6, R10, R6, R11 ;  /* 0x000000060a067223 */ /* 0x000fe4000000400b */
[----:B------:R-:W-:-:S03]  /*09d0*/  LOP3.LUT R5, R5, 0x800000, RZ, 0xfc, !PT ;  /* 0x0080000005057812 */ /* 0x000fc600078efcff */
[----:B------:R-:W-:Y:S02]  /*09e0*/  FSETP.NEU.FTZ.AND P0, PT, R3, R6, PT ;  /* 0x000000060300720b */ /* 0x000fe40003f1d000 */
[----:B------:R-:W-:Y:S02]  /*09f0*/  SHF.L.U32 R8, R5, R8, RZ ;  /* 0x0000000805087219 */ /* 0x000fe400000006ff */
[----:B------:R-:W-:Y:S02]  /*0a00*/  SEL R6, R7, RZ, P2 ;  /* 0x000000ff07067207 */ /* 0x000fe40001000000 */
[----:B------:R-:W-:Y:S02]  /*0a10*/  ISETP.NE.AND P1, PT, R8, RZ, P1 ;  /* 0x000000ff0800720c */ /* 0x000fe40000f25270 */
[----:B------:R-:W-:Y:S02]  /*0a20*/  SHF.R.U32.HI R6, RZ, R6, R5 ;  /* 0x00000006ff067219 */ /* 0x000fe40000011605 */
[----:B------:R-:W-:-:S02]  /*0a30*/  PLOP3.LUT P0, PT, P0, P1, PT, 0xf8, 0x8f ;  /* 0x00000000008f781c */ /* 0x000fc40000703f70 */
[----:B------:R-:W-:Y:S02]  /*0a40*/  SHF.R.U32.HI R8, RZ, 0x1, R6 ;  /* 0x00000001ff087819 */ /* 0x000fe40000011606 */
[----:B------:R-:W-:-:S04]  /*0a50*/  SEL R3, RZ, 0x1, !P0 ;  /* 0x00000001ff037807 */ /* 0x000fc80004000000 */
[----:B------:R-:W-:-:S04]  /*0a60*/  LOP3.LUT R3, R3, 0x1, R8, 0xf8, !PT ;  /* 0x0000000103037812 */ /* 0x000fc800078ef808 */
[----:B------:R-:W-:-:S04]  /*0a70*/  LOP3.LUT R3, R3, R6, RZ, 0xc0, !PT ;  /* 0x0000000603037212 */ /* 0x000fc800078ec0ff */
[----:B------:R-:W-:-:S04]  /*0a80*/  IADD3 R3, PT, PT, R8, R3, RZ ;  /* 0x0000000308037210 */ /* 0x000fc80007ffe0ff */
[----:B------:R-:W-:Y:S01]  /*0a90*/  LOP3.LUT R0, R3, R0, RZ, 0xfc, !PT ;  /* 0x0000000003007212 */ /* 0x000fe200078efcff */
[----:B------:R-:W-:Y:S06]  /*0aa0*/  BRA `(.L_x_15) ;  /* 0x0000000000107947 */ /* 0x000fec0003800000 */
.L_x_14:
[----:B------:R-:W-:-:S04]  /*0ab0*/  LOP3.LUT R0, R0, 0x80000000, RZ, 0xc0, !PT ;  /* 0x8000000000007812 */ /* 0x000fc800078ec0ff */
[----:B------:R-:W-:Y:S01]  /*0ac0*/  LOP3.LUT R0, R0, 0x7f800000, RZ, 0xfc, !PT ;  /* 0x7f80000000007812 */ /* 0x000fe200078efcff */
[----:B------:R-:W-:Y:S06]  /*0ad0*/  BRA `(.L_x_15) ;  /* 0x0000000000047947 */ /* 0x000fec0003800000 */
.L_x_13:
[----:B------:R-:W-:-:S07]  /*0ae0*/  IMAD R0, R5, 0x800000, R0 ;  /* 0x0080000005007824 */ /* 0x000fce00078e0200 */
.L_x_15:
[----:B------:R-:W-:Y:S05]  /*0af0*/  BSYNC.RECONVERGENT B2 ;  /* 0x0000000000027941 */ /* 0x000fea0003800200 */
.L_x_12:
[----:B------:R-:W-:Y:S05]  /*0b00*/  BRA `(.L_x_16) ;  /* 0x0000000000207947 */ /* 0x000fea0003800000 */
.L_x_11:
[----:B------:R-:W-:-:S04]  /*0b10*/  LOP3.LUT R0, R7, 0x80000000, R6, 0x48, !PT ;  /* 0x8000000007007812 */ /* 0x000fc800078e4806 */
[----:B------:R-:W-:Y:S01]  /*0b20*/  LOP3.LUT R0, R0, 0x7f800000, RZ, 0xfc, !PT ;  /* 0x7f80000000007812 */ /* 0x000fe200078efcff */
[----:B------:R-:W-:Y:S06]  /*0b30*/  BRA `(.L_x_16) ;  /* 0x0000000000147947 */ /* 0x000fec0003800000 */
.L_x_10:
[----:B------:R-:W-:Y:S01]  /*0b40*/  LOP3.LUT R0, R7, 0x80000000, R6, 0x48, !PT ;  /* 0x8000000007007812 */ /* 0x000fe200078e4806 */
[----:B------:R-:W-:Y:S06]  /*0b50*/  BRA `(.L_x_16) ;  /* 0x00000000000c7947 */ /* 0x000fec0003800000 */
.L_x_9:
[----:B------:R-:W0:Y:S01]  /*0b60*/  MUFU.RSQ R0, -QNAN ;  /* 0xffc0000000007908 */ /* 0x000e220000001400 */
[----:B------:R-:W-:Y:S05]  /*0b70*/  BRA `(.L_x_16) ;  /* 0x0000000000047947 */ /* 0x000fea0003800000 */
.L_x_8:
[----:B------:R-:W-:-:S07]  /*0b80*/  FADD.FTZ R0, R0, R3 ;  /* 0x0000000300007221 */ /* 0x000fce0000010000 */
.L_x_16:
[----:B------:R-:W-:Y:S05]  /*0b90*/  BSYNC.RECONVERGENT B1 ;  /* 0x0000000000017941 */ /* 0x000fea0003800200 */
.L_x_6:
[----:B------:R-:W-:-:S04]  /*0ba0*/  IMAD.MOV.U32 R5, RZ, RZ, 0x0 ;  /* 0x00000000ff057424 */ /* 0x000fc800078e00ff */
[----:B0-----:R-:W-:Y:S05]  /*0bb0*/  RET.REL.NODEC R4 `(_Z28simulate_interactions_kernelPK15PsychicParticlePfi) ;  /* 0xfffffff404107950 */ /* 0x001fea0003c3ffff */
.L_x_17:
[----:B------:R-:W-:-:S00]  /*0bc0*/  BRA `(.L_x_17) ;  /* 0xfffffffc00fc7947 */ /* 0x000fc0000383ffff */
[----:B------:R-:W-:-:S00]  /*0bd0*/  NOP ;  /* 0x0000000000007918 */ /* 0x000fc00000000000 */
        /* <DEDUP_REMOVED lines=10> */
.L_x_19:


//--------------------- .nv.shared.reserved.0     --------------------------
	.section	.nv.shared.reserved.0,"aw",@nobits
	.weak		__nv_reservedSMEM_offset_0_alias
	.size		__nv_reservedSMEM_offset_0_alias, 0, 64
	.other		__nv_reservedSMEM_offset_0_alias,@"STO_CUDA_RESERVED_SHARED STV_DEFAULT"
__nv_reservedSMEM_offset_0_alias:
	.zero		0
	.zero		64


//--------------------- .nv.constant0._Z28simulate_interactions_kernelPK15PsychicParticlePfi --------------------------
	.section	.nv.constant0._Z28simulate_interactions_kernelPK15PsychicParticlePfi,"a",@progbits
	.sectionflags	@""
	.align	4
.nv.constant0._Z28simulate_interactions_kernelPK15PsychicParticlePfi:
	.zero		916


//--------------------- SYMBOLS --------------------------

	.type		.nv.reservedSmem.offset0,@object
	.size		.nv.reservedSmem.offset0,0x4
